//
// Generated by NVIDIA NVVM Compiler
//
// Compiler Build ID: CL-36424714
// Cuda compilation tools, release 13.0, V13.0.88
// Based on NVVM 20.0.0
//

.version 9.0
.target sm_100
.address_size 64

	// .globl	_Z11convolutionPdS_iiiii
// _ZZ11convolutionPdS_iiiiiE8shared_H has been demoted

.visible .entry _Z11convolutionPdS_iiiii(
	.param .u64 .ptr .align 1 _Z11convolutionPdS_iiiii_param_0,
	.param .u64 .ptr .align 1 _Z11convolutionPdS_iiiii_param_1,
	.param .u32 _Z11convolutionPdS_iiiii_param_2,
	.param .u32 _Z11convolutionPdS_iiiii_param_3,
	.param .u32 _Z11convolutionPdS_iiiii_param_4,
	.param .u32 _Z11convolutionPdS_iiiii_param_5,
	.param .u32 _Z11convolutionPdS_iiiii_param_6
)
{
	.reg .pred 	%p<121>;
	.reg .b32 	%r<105>;
	.reg .b64 	%rd<38>;
	.reg .b64 	%fd<100>;
	// demoted variable
	.shared .align 8 .b8 _ZZ11convolutionPdS_iiiiiE8shared_H[800];
	ld.param.u64 	%rd5, [_Z11convolutionPdS_iiiii_param_0];
	ld.param.u64 	%rd4, [_Z11convolutionPdS_iiiii_param_1];
	ld.param.u32 	%r30, [_Z11convolutionPdS_iiiii_param_3];
	ld.param.u32 	%r31, [_Z11convolutionPdS_iiiii_param_4];
	ld.param.u32 	%r32, [_Z11convolutionPdS_iiiii_param_5];
	ld.param.u32 	%r33, [_Z11convolutionPdS_iiiii_param_6];
	cvta.to.global.u64 	%rd1, %rd5;
	mov.u32 	%r34, %ctaid.x;
	mov.u32 	%r35, %ntid.x;
	mov.u32 	%r36, %tid.x;
	mad.lo.s32 	%r1, %r34, %r35, %r36;
	mov.u32 	%r37, %ctaid.y;
	mov.u32 	%r38, %ntid.y;
	mov.u32 	%r39, %tid.y;
	mad.lo.s32 	%r2, %r37, %r38, %r39;
	and.b32  	%r3, %r2, 31;
	setp.ge.s32 	%p1, %r3, %r30;
	shr.s32 	%r40, %r1, 31;
	shr.u32 	%r41, %r40, 27;
	add.s32 	%r42, %r1, %r41;
	and.b32  	%r43, %r42, -32;
	sub.s32 	%r4, %r1, %r43;
	setp.ge.s32 	%p2, %r4, %r31;
	or.pred  	%p3, %p1, %p2;
	@%p3 bra 	$L__BB0_2;
	mad.lo.s32 	%r44, %r31, %r3, %r4;
	mad.lo.s32 	%r45, %r33, %r32, %r44;
	mul.wide.s32 	%rd6, %r45, 8;
	add.s64 	%rd7, %rd1, %rd6;
	ld.global.f64 	%fd40, [%rd7];
	shl.b32 	%r46, %r44, 3;
	mov.u32 	%r47, _ZZ11convolutionPdS_iiiiiE8shared_H;
	add.s32 	%r48, %r47, %r46;
	st.shared.f64 	[%r48], %fd40;
$L__BB0_2:
	bar.sync 	0;
	add.s32 	%r49, %r30, %r32;
	add.s32 	%r50, %r49, -1;
	setp.ge.s32 	%p4, %r2, %r50;
	add.s32 	%r51, %r31, %r33;
	add.s32 	%r5, %r51, -1;
	setp.ge.s32 	%p5, %r1, %r5;
	or.pred  	%p6, %p4, %p5;
	@%p6 bra 	$L__BB0_47;
	mov.f64 	%fd78, 0d0000000000000000;
	min.s32 	%r52, %r30, %r31;
	setp.lt.s32 	%p7, %r52, 1;
	@%p7 bra 	$L__BB0_46;
	and.b32  	%r6, %r31, 7;
	add.s32 	%r7, %r6, -1;
	and.b32  	%r8, %r31, 3;
	and.b32  	%r9, %r31, 2147483640;
	and.b32  	%r10, %r31, 1;
	mov.b32 	%r100, 0;
	mov.f64 	%fd78, 0d0000000000000000;
	cvt.s64.s32 	%rd27, %r1;
$L__BB0_5:
	setp.lt.u32 	%p8, %r31, 8;
	sub.s32 	%r12, %r2, %r100;
	mul.lo.s32 	%r13, %r12, %r33;
	mul.lo.s32 	%r14, %r100, %r31;
	mov.b32 	%r103, 0;
	@%p8 bra 	$L__BB0_24;
	mov.b32 	%r101, 0;
	cvt.s64.s32 	%rd12, %r13;
$L__BB0_7:
	.pragma "nounroll";
	setp.ge.s32 	%p9, %r12, %r32;
	setp.lt.u32 	%p10, %r2, %r100;
	setp.lt.s32 	%p11, %r1, %r101;
	or.pred  	%p12, %p10, %p11;
	or.pred  	%p13, %p12, %p9;
	sub.s32 	%r16, %r1, %r101;
	setp.ge.s32 	%p14, %r16, %r33;
	add.s32 	%r56, %r101, %r14;
	shl.b32 	%r57, %r56, 3;
	mov.u32 	%r58, _ZZ11convolutionPdS_iiiiiE8shared_H;
	add.s32 	%r17, %r58, %r57;
	or.pred  	%p15, %p13, %p14;
	@%p15 bra 	$L__BB0_9;
	add.s32 	%r59, %r16, %r13;
	mul.wide.s32 	%rd8, %r59, 8;
	add.s64 	%rd9, %rd1, %rd8;
	ld.global.f64 	%fd44, [%rd9];
	ld.shared.f64 	%fd45, [%r17];
	fma.rn.f64 	%fd78, %fd44, %fd45, %fd78;
$L__BB0_9:
	not.b32 	%r60, %r101;
	setp.le.s32 	%p18, %r1, %r101;
	or.pred  	%p19, %p10, %p18;
	or.pred  	%p20, %p19, %p9;
	add.s32 	%r61, %r1, %r60;
	setp.ge.s32 	%p21, %r61, %r33;
	cvt.s64.s32 	%rd10, %r101;
	sub.s64 	%rd13, %rd27, %rd10;
	add.s64 	%rd14, %rd13, %rd12;
	shl.b64 	%rd15, %rd14, 3;
	add.s64 	%rd2, %rd1, %rd15;
	or.pred  	%p22, %p20, %p21;
	@%p22 bra 	$L__BB0_11;
	ld.global.f64 	%fd46, [%rd2+-8];
	ld.shared.f64 	%fd47, [%r17+8];
	fma.rn.f64 	%fd78, %fd46, %fd47, %fd78;
$L__BB0_11:
	add.s32 	%r62, %r101, 2;
	setp.lt.s32 	%p25, %r1, %r62;
	or.pred  	%p26, %p10, %p25;
	or.pred  	%p27, %p26, %p9;
	sub.s32 	%r63, %r1, %r62;
	setp.ge.s32 	%p28, %r63, %r33;
	or.pred  	%p29, %p27, %p28;
	@%p29 bra 	$L__BB0_13;
	ld.global.f64 	%fd48, [%rd2+-16];
	ld.shared.f64 	%fd49, [%r17+16];
	fma.rn.f64 	%fd78, %fd48, %fd49, %fd78;
$L__BB0_13:
	add.s32 	%r64, %r101, 3;
	setp.lt.s32 	%p32, %r1, %r64;
	or.pred  	%p33, %p10, %p32;
	or.pred  	%p34, %p33, %p9;
	sub.s32 	%r65, %r1, %r64;
	setp.ge.s32 	%p35, %r65, %r33;
	or.pred  	%p36, %p34, %p35;
	@%p36 bra 	$L__BB0_15;
	ld.global.f64 	%fd50, [%rd2+-24];
	ld.shared.f64 	%fd51, [%r17+24];
	fma.rn.f64 	%fd78, %fd50, %fd51, %fd78;
$L__BB0_15:
	add.s32 	%r66, %r101, 4;
	setp.lt.s32 	%p39, %r1, %r66;
	or.pred  	%p40, %p10, %p39;
	or.pred  	%p41, %p40, %p9;
	sub.s32 	%r67, %r1, %r66;
	setp.ge.s32 	%p42, %r67, %r33;
	or.pred  	%p43, %p41, %p42;
	@%p43 bra 	$L__BB0_17;
	ld.global.f64 	%fd52, [%rd2+-32];
	ld.shared.f64 	%fd53, [%r17+32];
	fma.rn.f64 	%fd78, %fd52, %fd53, %fd78;
$L__BB0_17:
	add.s32 	%r68, %r101, 5;
	setp.lt.s32 	%p46, %r1, %r68;
	or.pred  	%p47, %p10, %p46;
	or.pred  	%p48, %p47, %p9;
	sub.s32 	%r69, %r1, %r68;
	setp.ge.s32 	%p49, %r69, %r33;
	or.pred  	%p50, %p48, %p49;
	@%p50 bra 	$L__BB0_19;
	ld.global.f64 	%fd54, [%rd2+-40];
	ld.shared.f64 	%fd55, [%r17+40];
	fma.rn.f64 	%fd78, %fd54, %fd55, %fd78;
$L__BB0_19:
	add.s32 	%r70, %r101, 6;
	setp.lt.s32 	%p53, %r1, %r70;
	or.pred  	%p54, %p10, %p53;
	or.pred  	%p55, %p54, %p9;
	sub.s32 	%r71, %r1, %r70;
	setp.ge.s32 	%p56, %r71, %r33;
	or.pred  	%p57, %p55, %p56;
	@%p57 bra 	$L__BB0_21;
	ld.global.f64 	%fd56, [%rd2+-48];
	ld.shared.f64 	%fd57, [%r17+48];
	fma.rn.f64 	%fd78, %fd56, %fd57, %fd78;
$L__BB0_21:
	add.s32 	%r72, %r101, 7;
	setp.lt.s32 	%p60, %r1, %r72;
	or.pred  	%p61, %p10, %p60;
	or.pred  	%p62, %p61, %p9;
	sub.s32 	%r73, %r1, %r72;
	setp.ge.s32 	%p63, %r73, %r33;
	or.pred  	%p64, %p62, %p63;
	@%p64 bra 	$L__BB0_23;
	ld.global.f64 	%fd58, [%rd2+-56];
	ld.shared.f64 	%fd59, [%r17+56];
	fma.rn.f64 	%fd78, %fd58, %fd59, %fd78;
$L__BB0_23:
	add.s32 	%r101, %r101, 8;
	setp.ne.s32 	%p65, %r101, %r9;
	mov.u32 	%r103, %r9;
	@%p65 bra 	$L__BB0_7;
$L__BB0_24:
	setp.eq.s32 	%p66, %r6, 0;
	@%p66 bra 	$L__BB0_45;
	setp.lt.u32 	%p67, %r7, 3;
	@%p67 bra 	$L__BB0_35;
	setp.ge.s32 	%p68, %r12, %r32;
	setp.lt.u32 	%p69, %r2, %r100;
	setp.lt.s32 	%p70, %r1, %r103;
	or.pred  	%p71, %p69, %p70;
	or.pred  	%p72, %p71, %p68;
	sub.s32 	%r20, %r1, %r103;
	setp.ge.s32 	%p73, %r20, %r33;
	add.s32 	%r75, %r103, %r14;
	shl.b32 	%r76, %r75, 3;
	mov.u32 	%r77, _ZZ11convolutionPdS_iiiiiE8shared_H;
	add.s32 	%r21, %r77, %r76;
	or.pred  	%p74, %p72, %p73;
	@%p74 bra 	$L__BB0_28;
	add.s32 	%r78, %r20, %r13;
	mul.wide.s32 	%rd16, %r78, 8;
	add.s64 	%rd17, %rd1, %rd16;
	ld.global.f64 	%fd61, [%rd17];
	ld.shared.f64 	%fd62, [%r21];
	fma.rn.f64 	%fd78, %fd61, %fd62, %fd78;
$L__BB0_28:
	not.b32 	%r80, %r103;
	setp.le.s32 	%p77, %r1, %r103;
	or.pred  	%p78, %p69, %p77;
	or.pred  	%p79, %p78, %p68;
	add.s32 	%r81, %r1, %r80;
	setp.ge.s32 	%p80, %r81, %r33;
	cvt.u64.u32 	%rd18, %r103;
	cvt.s64.s32 	%rd20, %r13;
	sub.s64 	%rd21, %rd27, %rd18;
	add.s64 	%rd22, %rd21, %rd20;
	shl.b64 	%rd23, %rd22, 3;
	add.s64 	%rd3, %rd1, %rd23;
	or.pred  	%p81, %p79, %p80;
	@%p81 bra 	$L__BB0_30;
	ld.global.f64 	%fd63, [%rd3+-8];
	ld.shared.f64 	%fd64, [%r21+8];
	fma.rn.f64 	%fd78, %fd63, %fd64, %fd78;
$L__BB0_30:
	add.s32 	%r83, %r103, 2;
	setp.lt.s32 	%p84, %r1, %r83;
	or.pred  	%p85, %p69, %p84;
	or.pred  	%p86, %p85, %p68;
	sub.s32 	%r84, %r1, %r83;
	setp.ge.s32 	%p87, %r84, %r33;
	or.pred  	%p88, %p86, %p87;
	@%p88 bra 	$L__BB0_32;
	ld.global.f64 	%fd65, [%rd3+-16];
	ld.shared.f64 	%fd66, [%r21+16];
	fma.rn.f64 	%fd78, %fd65, %fd66, %fd78;
$L__BB0_32:
	add.s32 	%r86, %r103, 3;
	setp.lt.s32 	%p91, %r1, %r86;
	or.pred  	%p92, %p69, %p91;
	or.pred  	%p93, %p92, %p68;
	sub.s32 	%r87, %r1, %r86;
	setp.ge.s32 	%p94, %r87, %r33;
	or.pred  	%p95, %p93, %p94;
	@%p95 bra 	$L__BB0_34;
	ld.global.f64 	%fd67, [%rd3+-24];
	ld.shared.f64 	%fd68, [%r21+24];
	fma.rn.f64 	%fd78, %fd67, %fd68, %fd78;
$L__BB0_34:
	add.s32 	%r103, %r103, 4;
$L__BB0_35:
	setp.eq.s32 	%p96, %r8, 0;
	@%p96 bra 	$L__BB0_45;
	setp.eq.s32 	%p97, %r8, 1;
	@%p97 bra 	$L__BB0_42;
	setp.ge.s32 	%p98, %r12, %r32;
	setp.lt.u32 	%p99, %r2, %r100;
	setp.lt.s32 	%p100, %r1, %r103;
	or.pred  	%p101, %p99, %p100;
	or.pred  	%p102, %p101, %p98;
	sub.s32 	%r24, %r1, %r103;
	setp.ge.s32 	%p103, %r24, %r33;
	add.s32 	%r88, %r103, %r14;
	shl.b32 	%r89, %r88, 3;
	mov.u32 	%r90, _ZZ11convolutionPdS_iiiiiE8shared_H;
	add.s32 	%r25, %r90, %r89;
	or.pred  	%p104, %p102, %p103;
	@%p104 bra 	$L__BB0_39;
	add.s32 	%r91, %r24, %r13;
	mul.wide.s32 	%rd24, %r91, 8;
	add.s64 	%rd25, %rd1, %rd24;
	ld.global.f64 	%fd70, [%rd25];
	ld.shared.f64 	%fd71, [%r25];
	fma.rn.f64 	%fd78, %fd70, %fd71, %fd78;
$L__BB0_39:
	not.b32 	%r92, %r103;
	setp.le.s32 	%p107, %r1, %r103;
	or.pred  	%p108, %p99, %p107;
	or.pred  	%p109, %p108, %p98;
	add.s32 	%r93, %r1, %r92;
	setp.ge.s32 	%p110, %r93, %r33;
	or.pred  	%p111, %p109, %p110;
	@%p111 bra 	$L__BB0_41;
	cvt.s64.s32 	%rd26, %r13;
	cvt.s64.s32 	%rd28, %r103;
	sub.s64 	%rd29, %rd27, %rd28;
	add.s64 	%rd30, %rd29, %rd26;
	shl.b64 	%rd31, %rd30, 3;
	add.s64 	%rd32, %rd1, %rd31;
	ld.global.f64 	%fd72, [%rd32+-8];
	ld.shared.f64 	%fd73, [%r25+8];
	fma.rn.f64 	%fd78, %fd72, %fd73, %fd78;
$L__BB0_41:
	add.s32 	%r103, %r103, 2;
$L__BB0_42:
	setp.eq.s32 	%p112, %r10, 0;
	@%p112 bra 	$L__BB0_45;
	setp.ge.s32 	%p113, %r12, %r32;
	setp.lt.u32 	%p114, %r2, %r100;
	setp.lt.s32 	%p115, %r1, %r103;
	or.pred  	%p116, %p114, %p115;
	or.pred  	%p117, %p116, %p113;
	sub.s32 	%r28, %r1, %r103;
	setp.ge.s32 	%p118, %r28, %r33;
	or.pred  	%p119, %p117, %p118;
	@%p119 bra 	$L__BB0_45;
	add.s32 	%r94, %r28, %r13;
	mul.wide.s32 	%rd33, %r94, 8;
	add.s64 	%rd34, %rd1, %rd33;
	ld.global.f64 	%fd74, [%rd34];
	add.s32 	%r95, %r103, %r14;
	shl.b32 	%r96, %r95, 3;
	mov.u32 	%r97, _ZZ11convolutionPdS_iiiiiE8shared_H;
	add.s32 	%r98, %r97, %r96;
	ld.shared.f64 	%fd75, [%r98];
	fma.rn.f64 	%fd78, %fd74, %fd75, %fd78;
$L__BB0_45:
	add.s32 	%r100, %r100, 1;
	setp.ne.s32 	%p120, %r100, %r30;
	@%p120 bra 	$L__BB0_5;
$L__BB0_46:
	mad.lo.s32 	%r99, %r5, %r2, %r1;
	cvta.to.global.u64 	%rd35, %rd4;
	mul.wide.s32 	%rd36, %r99, 8;
	add.s64 	%rd37, %rd35, %rd36;
	st.global.f64 	[%rd37], %fd78;
$L__BB0_47:
	ret;

}


// ===== COMPILED SASS (sm_100) =====

	.target	sm_100

	.elftype	@"ET_EXEC"


//--------------------- .note.nv.tkinfo           --------------------------
	.section	.note.nv.tkinfo,"",@"SHT_NOTE"
	.sectionflags	@"SHF_NOTE_NV_TKINFO"
	.tkinfo
        /*0018*/ 	.word	0x00000002
        /*0030*/ 	.string	""
        /*0030*/ 	.string	"ptxas"
        /*0030*/ 	.string	"Cuda compilation tools, release 13.0, V13.0.88"
        /*0030*/ 	.string	"Build cuda_13.0.r13.0/compiler.36424714_0"
        /*0030*/ 	.string	"-arch sm_100 -m 64 "



//--------------------- .note.nv.cuinfo           --------------------------
	.section	.note.nv.cuinfo,"",@"SHT_NOTE"
	.sectionflags	@"SHF_NOTE_NV_CUINFO"
        /*0018*/ 	.short	0x0002
        /*001a*/ 	.short	0x0064
        /*001c*/ 	.short	0x0082
	.zero		2


//--------------------- .nv.info                  --------------------------
	.section	.nv.info,"",@"SHT_CUDA_INFO"
	.align	4


	//----- nvinfo : EIATTR_REGCOUNT
	.align		4
        /*0000*/ 	.byte	0x04, 0x2f
        /*0002*/ 	.short	(.L_1 - .L_0)
	.align		4
.L_0:
        /*0004*/ 	.word	index@(_Z11convolutionPdS_iiiii)
        /*0008*/ 	.word	0x0000001f


	//----- nvinfo : EIATTR_FRAME_SIZE
	.align		4
.L_1:
        /*000c*/ 	.byte	0x04, 0x11
        /*000e*/ 	.short	(.L_3 - .L_2)
	.align		4
.L_2:
        /*0010*/ 	.word	index@(_Z11convolutionPdS_iiiii)
        /*0014*/ 	.word	0x00000000


	//----- nvinfo : EIATTR_MIN_STACK_SIZE
	.align		4
.L_3:
        /*0018*/ 	.byte	0x04, 0x12
        /*001a*/ 	.short	(.L_5 - .L_4)
	.align		4
.L_4:
        /*001c*/ 	.word	index@(_Z11convolutionPdS_iiiii)
        /*0020*/ 	.word	0x00000000
.L_5:


//--------------------- .nv.compat                --------------------------
	.section	.nv.compat,"",@"SHT_CUDA_COMPAT_INFO"
	.align	4
        /*0000*/ 	.byte	0x02, 0x09, 0x00, 0x00, 0x02, 0x02, 0x01, 0x00, 0x02, 0x05, 0x05, 0x00, 0x03, 0x07, 0x01, 0x01
        /*0010*/ 	.byte	0x02, 0x03, 0x00, 0x00, 0x02, 0x06, 0x01, 0x00, 0x04, 0x0b, 0x08, 0x00, 0x01, 0x00, 0x00, 0x00
        /*0020*/ 	.byte	0x00, 0x00, 0x00, 0x00


//--------------------- .nv.info._Z11convolutionPdS_iiiii --------------------------
	.section	.nv.info._Z11convolutionPdS_iiiii,"",@"SHT_CUDA_INFO"
	.sectionflags	@""
	.align	4


	//----- nvinfo : EIATTR_CUDA_API_VERSION
	.align		4
        /*0000*/ 	.byte	0x04, 0x37
        /*0002*/ 	.short	(.L_7 - .L_6)
.L_6:
        /*0004*/ 	.word	0x00000082


	//----- nvinfo : EIATTR_KPARAM_INFO
	.align		4
.L_7:
        /*0008*/ 	.byte	0x04, 0x17
        /*000a*/ 	.short	(.L_9 - .L_8)
.L_8:
        /*000c*/ 	.word	0x00000000
        /*0010*/ 	.short	0x0006
        /*0012*/ 	.short	0x0020
        /*0014*/ 	.byte	0x00, 0xf0, 0x11, 0x00


	//----- nvinfo : EIATTR_KPARAM_INFO
	.align		4
.L_9:
        /*0018*/ 	.byte	0x04, 0x17
        /*001a*/ 	.short	(.L_11 - .L_10)
.L_10:
        /*001c*/ 	.word	0x00000000
        /*0020*/ 	.short	0x0005
        /*0022*/ 	.short	0x001c
        /*0024*/ 	.byte	0x00, 0xf0, 0x11, 0x00


	//----- nvinfo : EIATTR_KPARAM_INFO
	.align		4
.L_11:
        /*0028*/ 	.byte	0x04, 0x17
        /*002a*/ 	.short	(.L_13 - .L_12)
.L_12:
        /*002c*/ 	.word	0x00000000
        /*0030*/ 	.short	0x0004
        /*0032*/ 	.short	0x0018
        /*0034*/ 	.byte	0x00, 0xf0, 0x11, 0x00


	//----- nvinfo : EIATTR_KPARAM_INFO
	.align		4
.L_13:
        /*0038*/ 	.byte	0x04, 0x17
        /*003a*/ 	.short	(.L_15 - .L_14)
.L_14:
        /*003c*/ 	.word	0x00000000
        /*0040*/ 	.short	0x0003
        /*0042*/ 	.short	0x0014
        /*0044*/ 	.byte	0x00, 0xf0, 0x11, 0x00


	//----- nvinfo : EIATTR_KPARAM_INFO
	.align		4
.L_15:
        /*0048*/ 	.byte	0x04, 0x17
        /*004a*/ 	.short	(.L_17 - .L_16)
.L_16:
        /*004c*/ 	.word	0x00000000
        /*0050*/ 	.short	0x0002
        /*0052*/ 	.short	0x0010
        /*0054*/ 	.byte	0x00, 0xf0, 0x11, 0x00


	//----- nvinfo : EIATTR_KPARAM_INFO
	.align		4
.L_17:
        /*0058*/ 	.byte	0x04, 0x17
        /*005a*/ 	.short	(.L_19 - .L_18)
.L_18:
        /*005c*/ 	.word	0x00000000
        /*0060*/ 	.short	0x0001
        /*0062*/ 	.short	0x0008
        /*0064*/ 	.byte	0x00, 0xf5, 0x21, 0x00


	//----- nvinfo : EIATTR_KPARAM_INFO
	.align		4
.L_19:
        /*0068*/ 	.byte	0x04, 0x17
        /*006a*/ 	.short	(.L_21 - .L_20)
.L_20:
        /*006c*/ 	.word	0x00000000
        /*0070*/ 	.short	0x0000
        /*0072*/ 	.short	0x0000
        /*0074*/ 	.byte	0x00, 0xf5, 0x21, 0x00


	//----- nvinfo : EIATTR_SPARSE_MMA_MASK
	.align		4
.L_21:
        /*0078*/ 	.byte	0x03, 0x50
        /*007a*/ 	.short	0x0000


	//----- nvinfo : EIATTR_MAXREG_COUNT
	.align		4
        /*007c*/ 	.byte	0x03, 0x1b
        /*007e*/ 	.short	0x00ff


	//----- nvinfo : EIATTR_NUM_BARRIERS
	.align		4
        /*0080*/ 	.byte	0x02, 0x4c
        /*0082*/ 	.byte	0x01
	.zero		1


	//----- nvinfo : EIATTR_MERCURY_ISA_VERSION
	.align		4
        /*0084*/ 	.byte	0x03, 0x5f
        /*0086*/ 	.short	0x0101


	//----- nvinfo : EIATTR_VRC_CTA_INIT_COUNT
	.align		4
        /*0088*/ 	.byte	0x02, 0x4a
	.zero		1
	.zero		1


	//----- nvinfo : EIATTR_EXIT_INSTR_OFFSETS
	.align		4
        /*008c*/ 	.byte	0x04, 0x1c
        /*008e*/ 	.short	(.L_23 - .L_22)


	//   ....[0]....
.L_22:
        /*0090*/ 	.word	0x00000240


	//   ....[1]....
        /*0094*/ 	.word	0x00001050


	//----- nvinfo : EIATTR_CRS_STACK_SIZE
	.align		4
.L_23:
        /*0098*/ 	.byte	0x04, 0x1e
        /*009a*/ 	.short	(.L_25 - .L_24)
.L_24:
        /*009c*/ 	.word	0x00000000


	//----- nvinfo : EIATTR_CBANK_PARAM_SIZE
	.align		4
.L_25:
        /*00a0*/ 	.byte	0x03, 0x19
        /*00a2*/ 	.short	0x0024


	//----- nvinfo : EIATTR_PARAM_CBANK
	.align		4
        /*00a4*/ 	.byte	0x04, 0x0a
        /*00a6*/ 	.short	(.L_27 - .L_26)
	.align		4
.L_26:
        /*00a8*/ 	.word	index@(.nv.constant0._Z11convolutionPdS_iiiii)
        /*00ac*/ 	.short	0x0380
        /*00ae*/ 	.short	0x0024


	//----- nvinfo : EIATTR_SW_WAR
	.align		4
.L_27:
        /*00b0*/ 	.byte	0x04, 0x36
        /*00b2*/ 	.short	(.L_29 - .L_28)
.L_28:
        /*00b4*/ 	.word	0x00000008
.L_29:


//--------------------- .nv.callgraph             --------------------------
	.section	.nv.callgraph,"",@"SHT_CUDA_CALLGRAPH"
	.align	4
	.sectionentsize	8
	.align		4
        /*0000*/ 	.word	0x00000000
	.align		4
        /*0004*/ 	.word	0xffffffff
	.align		4
        /*0008*/ 	.word	0x00000000
	.align		4
        /*000c*/ 	.word	0xfffffffe
	.align		4
        /*0010*/ 	.word	0x00000000
	.align		4
        /*0014*/ 	.word	0xfffffffd
	.align		4
        /*0018*/ 	.word	0x00000000
	.align		4
        /*001c*/ 	.word	0xfffffffc


//--------------------- .text._Z11convolutionPdS_iiiii --------------------------
	.section	.text._Z11convolutionPdS_iiiii,"ax",@progbits
	.align	128
        .global         _Z11convolutionPdS_iiiii
        .type           _Z11convolutionPdS_iiiii,@function
        .size           _Z11convolutionPdS_iiiii,(.L_x_9 - _Z11convolutionPdS_iiiii)
        .other          _Z11convolutionPdS_iiiii,@"STO_CUDA_ENTRY STV_DEFAULT"
_Z11convolutionPdS_iiiii:
.text._Z11convolutionPdS_iiiii:
[----:B------:R-:W-:Y:S01]  /*0000*/  LDC R1, c[0x0][0x37c] ;  /* 0x0000df00ff017b82 */ /* 0x000fe20000000800 */
[----:B------:R-:W0:Y:S07]  /*0010*/  S2R R0, SR_TID.X ;  /* 0x0000000000007919 */ /* 0x000e2e0000002100 */
[----:B------:R-:W0:Y:S01]  /*0020*/  S2UR UR4, SR_CTAID.X ;  /* 0x00000000000479c3 */ /* 0x000e220000002500 */
[----:B------:R-:W1:Y:S01]  /*0030*/  LDCU UR12, c[0x0][0x398] ;  /* 0x00007300ff0c77ac */ /* 0x000e620008000800 */
[----:B------:R-:W2:Y:S01]  /*0040*/  S2R R5, SR_TID.Y ;  /* 0x0000000000057919 */ /* 0x000ea20000002200 */
[----:B------:R-:W3:Y:S05]  /*0050*/  LDCU.64 UR10, c[0x0][0x358] ;  /* 0x00006b00ff0a77ac */ /* 0x000eea0008000a00 */
[----:B------:R-:W0:Y:S08]  /*0060*/  LDC R3, c[0x0][0x360] ;  /* 0x0000d800ff037b82 */ /* 0x000e300000000800 */
[----:B------:R-:W2:Y:S08]  /*0070*/  S2UR UR5, SR_CTAID.Y ;  /* 0x00000000000579c3 */ /* 0x000eb00000002600 */
[----:B------:R-:W2:Y:S01]  /*0080*/  LDC R2, c[0x0][0x364] ;  /* 0x0000d900ff027b82 */ /* 0x000ea20000000800 */
[----:B0-----:R-:W-:-:S07]  /*0090*/  IMAD R3, R3, UR4, R0 ;  /* 0x0000000403037c24 */ /* 0x001fce000f8e0200 */
[----:B------:R-:W0:Y:S01]  /*00a0*/  LDC R11, c[0x0][0x394] ;  /* 0x0000e500ff0b7b82 */ /* 0x000e220000000800 */
[----:B------:R-:W-:-:S04]  /*00b0*/  SHF.R.S32.HI R0, RZ, 0x1f, R3 ;  /* 0x0000001fff007819 */ /* 0x000fc80000011403 */
[----:B------:R-:W-:-:S03]  /*00c0*/  LEA.HI R0, R0, R3, RZ, 0x5 ;  /* 0x0000000300007211 */ /* 0x000fc600078f28ff */
[----:B------:R-:W4:Y:S01]  /*00d0*/  LDC R9, c[0x0][0x39c] ;  /* 0x0000e700ff097b82 */ /* 0x000f220000000800 */
[----:B------:R-:W-:Y:S01]  /*00e0*/  LOP3.LUT R0, R0, 0xffffffe0, RZ, 0xc0, !PT ;  /* 0xffffffe000007812 */ /* 0x000fe200078ec0ff */
[----:B--2---:R-:W-:Y:S01]  /*00f0*/  IMAD R2, R2, UR5, R5 ;  /* 0x0000000502027c24 */ /* 0x004fe2000f8e0205 */
[----:B------:R-:W4:Y:S03]  /*0100*/  LDCU UR5, c[0x0][0x3a0] ;  /* 0x00007400ff0577ac */ /* 0x000f260008000800 */
[----:B------:R-:W-:Y:S01]  /*0110*/  IMAD.IADD R7, R3, 0x1, -R0 ;  /* 0x0000000103077824 */ /* 0x000fe200078e0a00 */
[----:B------:R-:W-:-:S04]  /*0120*/  LOP3.LUT R0, R2, 0x1f, RZ, 0xc0, !PT ;  /* 0x0000001f02007812 */ /* 0x000fc800078ec0ff */
[----:B-1----:R-:W-:-:S04]  /*0130*/  ISETP.GE.AND P0, PT, R7, UR12, PT ;  /* 0x0000000c07007c0c */ /* 0x002fc8000bf06270 */
[----:B0-----:R-:W-:-:S13]  /*0140*/  ISETP.GE.OR P0, PT, R0, R11, P0 ;  /* 0x0000000b0000720c */ /* 0x001fda0000706670 */
[----:B------:R-:W0:Y:S01]  /*0150*/  @!P0 LDC.64 R4, c[0x0][0x380] ;  /* 0x0000e000ff048b82 */ /* 0x000e220000000a00 */
[----:B------:R-:W-:-:S04]  /*0160*/  @!P0 IMAD R0, R0, UR12, R7 ;  /* 0x0000000c00008c24 */ /* 0x000fc8000f8e0207 */
[----:B----4-:R-:W-:-:S04]  /*0170*/  @!P0 IMAD R7, R9, UR5, R0 ;  /* 0x0000000509078c24 */ /* 0x010fc8000f8e0200 */
[----:B0-----:R-:W-:-:S06]  /*0180*/  @!P0 IMAD.WIDE R4, R7, 0x8, R4 ;  /* 0x0000000807048825 */ /* 0x001fcc00078e0204 */
[----:B---3--:R-:W2:Y:S01]  /*0190*/  @!P0 LDG.E.64 R4, desc[UR10][R4.64] ;  /* 0x0000000a04048981 */ /* 0x008ea2000c1e1b00 */
[----:B------:R-:W-:Y:S01]  /*01a0*/  @!P0 MOV R6, 0x400 ;  /* 0x0000040000068802 */ /* 0x000fe20000000f00 */
[----:B------:R-:W-:Y:S01]  /*01b0*/  UIADD3 UR5, UPT, UPT, UR12, -0x1, UR5 ;  /* 0xffffffff0c057890 */ /* 0x000fe2000fffe005 */
[----:B------:R-:W-:Y:S01]  /*01c0*/  IADD3 R9, PT, PT, R11, -0x1, R9 ;  /* 0xffffffff0b097810 */ /* 0x000fe20007ffe009 */
[----:B------:R-:W0:Y:S04]  /*01d0*/  @!P0 S2R R7, SR_CgaCtaId ;  /* 0x0000000000078919 */ /* 0x000e280000008800 */
[----:B------:R-:W-:-:S04]  /*01e0*/  ISETP.GE.AND P1, PT, R3, UR5, PT ;  /* 0x0000000503007c0c */ /* 0x000fc8000bf26270 */
[----:B------:R-:W-:Y:S02]  /*01f0*/  ISETP.GE.OR P1, PT, R2, R9, P1 ;  /* 0x000000090200720c */ /* 0x000fe40000f26670 */
[----:B0-----:R-:W-:-:S05]  /*0200*/  @!P0 LEA R7, R7, R6, 0x18 ;  /* 0x0000000607078211 */ /* 0x001fca00078ec0ff */
[----:B------:R-:W-:-:S05]  /*0210*/  @!P0 IMAD R7, R0, 0x8, R7 ;  /* 0x0000000800078824 */ /* 0x000fca00078e0207 */
[----:B--2---:R0:W-:Y:S01]  /*0220*/  @!P0 STS.64 [R7], R4 ;  /* 0x0000000407008388 */ /* 0x0041e20000000a00 */
[----:B------:R-:W-:Y:S06]  /*0230*/  BAR.SYNC.DEFER_BLOCKING 0x0 ;  /* 0x0000000000007b1d */ /* 0x000fec0000010000 */
[----:B------:R-:W-:Y:S05]  /*0240*/  @P1 EXIT ;  /* 0x000000000000194d */ /* 0x000fea0003800000 */
[----:B------:R-:W-:Y:S02]  /*0250*/  VIMNMX R0, PT, PT, R11, UR12, PT ;  /* 0x0000000c0b007c48 */ /* 0x000fe4000bfe0100 */
[----:B------:R-:W-:Y:S02]  /*0260*/  CS2R R10, SRZ ;  /* 0x00000000000a7805 */ /* 0x000fe4000001ff00 */
[----:B------:R-:W-:-:S13]  /*0270*/  ISETP.GE.AND P0, PT, R0, 0x1, PT ;  /* 0x000000010000780c */ /* 0x000fda0003f06270 */
[----:B------:R-:W-:Y:S05]  /*0280*/  @!P0 BRA `(.L_x_0) ;  /* 0x0000000c00608947 */ /* 0x000fea0003800000 */
[----:B------:R-:W-:Y:S01]  /*0290*/  ULOP3.LUT UR7, UR12, 0x7, URZ, 0xc0, !UPT ;  /* 0x000000070c077892 */ /* 0x000fe2000f8ec0ff */
[----:B------:R-:W-:Y:S02]  /*02a0*/  SHF.R.S32.HI R0, RZ, 0x1f, R3 ;  /* 0x0000001fff007819 */ /* 0x000fe40000011403 */
[----:B------:R-:W-:Y:S01]  /*02b0*/  CS2R R10, SRZ ;  /* 0x00000000000a7805 */ /* 0x000fe2000001ff00 */
[----:B------:R-:W-:Y:S02]  /*02c0*/  ULOP3.LUT UR8, UR12, 0x3, URZ, 0xc0, !UPT ;  /* 0x000000030c087892 */ /* 0x000fe4000f8ec0ff */
[----:B------:R-:W-:Y:S02]  /*02d0*/  UIADD3 UR4, UPT, UPT, UR7, -0x1, URZ ;  /* 0xffffffff07047890 */ /* 0x000fe4000fffe0ff */
[----:B------:R-:W-:Y:S02]  /*02e0*/  ULOP3.LUT UR9, UR12, 0x7ffffff8, URZ, 0xc0, !UPT ;  /* 0x7ffffff80c097892 */ /* 0x000fe4000f8ec0ff */
[----:B------:R-:W-:-:S03]  /*02f0*/  UISETP.GE.U32.AND UP0, UPT, UR4, 0x3, UPT ;  /* 0x000000030400788c */ /* 0x000fc6000bf06070 */
[----:B------:R-:W-:-:S08]  /*0300*/  UMOV UR4, URZ ;  /* 0x000000ff00047c82 */ /* 0x000fd00008000000 */
.L_x_7:
[----:B------:R-:W1:Y:S01]  /*0310*/  LDCU UR13, c[0x0][0x398] ;  /* 0x00007300ff0d77ac */ /* 0x000e620008000800 */
[----:B0-----:R-:W-:Y:S02]  /*0320*/  VIADD R4, R2, -UR4 ;  /* 0x8000000402047c36 */ /* 0x001fe40008000000 */
[----:B------:R-:W-:Y:S01]  /*0330*/  IMAD.MOV.U32 R28, RZ, RZ, RZ ;  /* 0x000000ffff1c7224 */ /* 0x000fe200078e00ff */
[----:B------:R-:W0:Y:S01]  /*0340*/  LDCU UR6, c[0x0][0x3a0] ;  /* 0x00007400ff0677ac */ /* 0x000e220008000800 */
[----:B-1----:R-:W-:Y:S02]  /*0350*/  IMAD.U32 R8, RZ, RZ, UR13 ;  /* 0x0000000dff087e24 */ /* 0x002fe4000f8e00ff */
[----:B0-----:R-:W-:-:S03]  /*0360*/  IMAD R6, R4, UR6, RZ ;  /* 0x0000000604067c24 */ /* 0x001fc6000f8e02ff */
[----:B------:R-:W-:-:S13]  /*0370*/  ISETP.GE.U32.AND P0, PT, R8, 0x8, PT ;  /* 0x000000080800780c */ /* 0x000fda0003f06070 */
[----:B------:R-:W-:Y:S05]  /*0380*/  @!P0 BRA `(.L_x_1) ;  /* 0x0000000400588947 */ /* 0x000fea0003800000 */
[----:B------:R-:W0:Y:S01]  /*0390*/  S2R R12, SR_CgaCtaId ;  /* 0x00000000000c7919 */ /* 0x000e220000008800 */
[----:B------:R-:W1:Y:S01]  /*03a0*/  LDC.64 R8, c[0x0][0x398] ;  /* 0x0000e600ff087b82 */ /* 0x000e620000000a00 */
[----:B------:R-:W-:Y:S01]  /*03b0*/  MOV R5, 0x400 ;  /* 0x0000040000057802 */ /* 0x000fe20000000f00 */
[----:B------:R-:W-:Y:S01]  /*03c0*/  IMAD.MOV.U32 R24, RZ, RZ, RZ ;  /* 0x000000ffff187224 */ /* 0x000fe200078e00ff */
[----:B------:R-:W-:Y:S01]  /*03d0*/  ISETP.GE.U32.AND P4, PT, R2, UR4, PT ;  /* 0x0000000402007c0c */ /* 0x000fe2000bf86070 */
[----:B------:R-:W2:Y:S01]  /*03e0*/  LDCU UR6, c[0x0][0x3a0] ;  /* 0x00007400ff0677ac */ /* 0x000ea20008000800 */
[----:B------:R-:W-:Y:S01]  /*03f0*/  SHF.R.S32.HI R7, RZ, 0x1f, R6 ;  /* 0x0000001fff077819 */ /* 0x000fe20000011406 */
[----:B------:R-:W3:Y:S02]  /*0400*/  LDCU.64 UR14, c[0x0][0x380] ;  /* 0x00007000ff0e77ac */ /* 0x000ee40008000a00 */
[----:B0-23--:R-:W-:-:S08]  /*0410*/  LEA R5, R12, R5, 0x18 ;  /* 0x000000050c057211 */ /* 0x00dfd000078ec0ff */
.L_x_2:
[C---:B------:R-:W-:Y:S01]  /*0420*/  ISETP.LT.OR P0, PT, R3.reuse, R24, !P4 ;  /* 0x000000180300720c */ /* 0x040fe20006701670 */
[----:B------:R-:W-:-:S03]  /*0430*/  IMAD.IADD R13, R3, 0x1, -R24 ;  /* 0x00000001030d7824 */ /* 0x000fc600078e0a18 */
[----:B-1----:R-:W-:-:S04]  /*0440*/  ISETP.GE.OR P0, PT, R4, R9, P0 ;  /* 0x000000090400720c */ /* 0x002fc80000706670 */
[----:B------:R-:W-:-:S13]  /*0450*/  ISETP.GE.OR P1, PT, R13, UR6, P0 ;  /* 0x000000060d007c0c */ /* 0x000fda0008726670 */
[----:B------:R-:W0:Y:S01]  /*0460*/  @!P1 LDC.64 R22, c[0x0][0x380] ;  /* 0x0000e000ff169b82 */ /* 0x000e220000000a00 */
[----:B------:R-:W-:-:S04]  /*0470*/  @!P1 IMAD.IADD R13, R6, 0x1, R13 ;  /* 0x00000001060d9824 */ /* 0x000fc800078e020d */
[----:B0-----:R-:W-:-:S06]  /*0480*/  @!P1 IMAD.WIDE R22, R13, 0x8, R22 ;  /* 0x000000080d169825 */ /* 0x001fcc00078e0216 */
[----:B------:R-:W2:Y:S01]  /*0490*/  @!P1 LDG.E.64 R22, desc[UR10][R22.64] ;  /* 0x0000000a16169981 */ /* 0x000ea2000c1e1b00 */
[-C--:B------:R-:W-:Y:S02]  /*04a0*/  LOP3.LUT R12, RZ, R24.reuse, RZ, 0x33, !PT ;  /* 0x00000018ff0c7212 */ /* 0x080fe400078e33ff */
[C---:B------:R-:W-:Y:S02]  /*04b0*/  ISETP.LE.OR P0, PT, R3.reuse, R24, !P4 ;  /* 0x000000180300720c */ /* 0x040fe40006703670 */
[----:B------:R-:W-:Y:S01]  /*04c0*/  SHF.R.S32.HI R13, RZ, 0x1f, R24 ;  /* 0x0000001fff0d7819 */ /* 0x000fe20000011418 */
[----:B------:R-:W-:Y:S01]  /*04d0*/  IMAD.IADD R12, R3, 0x1, R12 ;  /* 0x00000001030c7824 */ /* 0x000fe200078e020c */
[----:B------:R-:W-:Y:S02]  /*04e0*/  ISETP.GE.OR P0, PT, R4, R9, P0 ;  /* 0x000000090400720c */ /* 0x000fe40000706670 */
[----:B------:R-:W-:Y:S02]  /*04f0*/  IADD3 R14, P3, P5, R6, R3, -R24 ;  /* 0x00000003060e7210 */ /* 0x000fe40007d7e818 */
[----:B------:R-:W-:-:S02]  /*0500*/  ISETP.GE.OR P2, PT, R12, UR6, P0 ;  /* 0x000000060c007c0c */ /* 0x000fc40008746670 */
[----:B------:R-:W-:Y:S02]  /*0510*/  IADD3.X R13, PT, PT, R7, R0, ~R13, P3, P5 ;  /* 0x00000000070d7210 */ /* 0x000fe40001feac0d */
[----:B------:R-:W-:-:S04]  /*0520*/  LEA R12, P0, R14, UR14, 0x3 ;  /* 0x0000000e0e0c7c11 */ /* 0x000fc8000f8018ff */
[----:B------:R-:W-:-:S05]  /*0530*/  LEA.HI.X R13, R14, UR15, R13, 0x3, P0 ;  /* 0x0000000f0e0d7c11 */ /* 0x000fca00080f1c0d */
[----:B------:R-:W3:Y:S01]  /*0540*/  @!P2 LDG.E.64 R18, desc[UR10][R12.64+-0x8] ;  /* 0xfffff80a0c12a981 */ /* 0x000ee2000c1e1b00 */
[----:B------:R-:W-:-:S05]  /*0550*/  VIADD R14, R24, 0x2 ;  /* 0x00000002180e7836 */ /* 0x000fca0000000000 */
[C---:B------:R-:W-:Y:S01]  /*0560*/  ISETP.LT.OR P0, PT, R3.reuse, R14, !P4 ;  /* 0x0000000e0300720c */ /* 0x040fe20006701670 */
[----:B------:R-:W-:-:S03]  /*0570*/  IMAD.IADD R14, R3, 0x1, -R14 ;  /* 0x00000001030e7824 */ /* 0x000fc600078e0a0e */
[----:B------:R-:W-:-:S04]  /*0580*/  ISETP.GE.OR P0, PT, R4, R9, P0 ;  /* 0x000000090400720c */ /* 0x000fc80000706670 */
[----:B------:R-:W-:Y:S01]  /*0590*/  ISETP.GE.OR P3, PT, R14, UR6, P0 ;  /* 0x000000060e007c0c */ /* 0x000fe20008766670 */
[----:B------:R-:W-:-:S12]  /*05a0*/  VIADD R16, R24, 0x3 ;  /* 0x0000000318107836 */ /* 0x000fd80000000000 */
[----:B------:R-:W4:Y:S01]  /*05b0*/  @!P3 LDG.E.64 R14, desc[UR10][R12.64+-0x10] ;  /* 0xfffff00a0c0eb981 */ /* 0x000f22000c1e1b00 */
[C---:B------:R-:W-:Y:S01]  /*05c0*/  ISETP.LT.OR P0, PT, R3.reuse, R16, !P4 ;  /* 0x000000100300720c */ /* 0x040fe20006701670 */
[----:B------:R-:W-:-:S03]  /*05d0*/  IMAD.IADD R16, R3, 0x1, -R16 ;  /* 0x0000000103107824 */ /* 0x000fc600078e0a10 */
[----:B------:R-:W-:-:S04]  /*05e0*/  ISETP.GE.OR P0, PT, R4, R9, P0 ;  /* 0x000000090400720c */ /* 0x000fc80000706670 */
[----:B------:R-:W-:-:S13]  /*05f0*/  ISETP.GE.OR P0, PT, R16, UR6, P0 ;  /* 0x0000000610007c0c */ /* 0x000fda0008706670 */
[----:B------:R-:W5:Y:S01]  /*0600*/  @!P0 LDG.E.64 R16, desc[UR10][R12.64+-0x18] ;  /* 0xffffe80a0c108981 */ /* 0x000f62000c1e1b00 */
[----:B------:R-:W-:-:S04]  /*0610*/  IMAD R20, R8, UR4, R24 ;  /* 0x0000000408147c24 */ /* 0x000fc8000f8e0218 */
[----:B------:R-:W-:-:S05]  /*0620*/  IMAD R25, R20, 0x8, R5 ;  /* 0x0000000814197824 */ /* 0x000fca00078e0205 */
[----:B------:R-:W2:Y:S02]  /*0630*/  @!P1 LDS.64 R20, [R25] ;  /* 0x0000000019149984 */ /* 0x000ea40000000a00 */
[----:B--2---:R-:W-:Y:S02]  /*0640*/  @!P1 DFMA R10, R22, R20, R10 ;  /* 0x00000014160a922b */ /* 0x004fe4000000000a */
[----:B------:R-:W3:Y:S04]  /*0650*/  @!P2 LDS.64 R20, [R25+0x8] ;  /* 0x000008001914a984 */ /* 0x000ee80000000a00 */
[----:B------:R-:W-:Y:S02]  /*0660*/  @!P0 LDS.64 R22, [R25+0x18] ;  /* 0x0000180019168984 */ /* 0x000fe40000000a00 */
[----:B---3--:R-:W-:Y:S01]  /*0670*/  @!P2 DFMA R10, R18, R20, R10 ;  /* 0x00000014120aa22b */ /* 0x008fe2000000000a */
[----:B------:R-:W-:Y:S01]  /*0680*/  VIADD R20, R24, 0x4 ;  /* 0x0000000418147836 */ /* 0x000fe20000000000 */
[----:B------:R-:W4:Y:S04]  /*0690*/  @!P3 LDS.64 R18, [R25+0x10] ;  /* 0x000010001912b984 */ /* 0x000f280000000a00 */
[C---:B------:R-:W-:Y:S01]  /*06a0*/  ISETP.LT.OR P1, PT, R3.reuse, R20, !P4 ;  /* 0x000000140300720c */ /* 0x040fe20006721670 */
[----:B------:R-:W-:-:S03]  /*06b0*/  IMAD.IADD R20, R3, 0x1, -R20 ;  /* 0x0000000103147824 */ /* 0x000fc600078e0a14 */
[----:B------:R-:W-:-:S04]  /*06c0*/  ISETP.GE.OR P1, PT, R4, R9, P1 ;  /* 0x000000090400720c */ /* 0x000fc80000f26670 */
[----:B------:R-:W-:-:S13]  /*06d0*/  ISETP.GE.OR P1, PT, R20, UR6, P1 ;  /* 0x0000000614007c0c */ /* 0x000fda0008f26670 */
[----:B------:R-:W2:Y:S01]  /*06e0*/  @!P1 LDG.E.64 R20, desc[UR10][R12.64+-0x20] ;  /* 0xffffe00a0c149981 */ /* 0x000ea2000c1e1b00 */
[----:B----4-:R-:W-:Y:S01]  /*06f0*/  @!P3 DFMA R10, R14, R18, R10 ;  /* 0x000000120e0ab22b */ /* 0x010fe2000000000a */
[C---:B------:R-:W-:Y:S02]  /*0700*/  VIADD R14, R24.reuse, 0x5 ;  /* 0x00000005180e7836 */ /* 0x040fe40000000000 */
[----:B------:R-:W-:-:S03]  /*0710*/  VIADD R18, R24, 0x6 ;  /* 0x0000000618127836 */ /* 0x000fc60000000000 */
[C---:B------:R-:W-:Y:S01]  /*0720*/  ISETP.LT.OR P2, PT, R3.reuse, R14, !P4 ;  /* 0x0000000e0300720c */ /* 0x040fe20006741670 */
[C---:B------:R-:W-:Y:S01]  /*0730*/  IMAD.IADD R14, R3.reuse, 0x1, -R14 ;  /* 0x00000001030e7824 */ /* 0x040fe200078e0a0e */
[C---:B------:R-:W-:Y:S01]  /*0740*/  ISETP.LT.OR P3, PT, R3.reuse, R18, !P4 ;  /* 0x000000120300720c */ /* 0x040fe20006761670 */
[----:B------:R-:W-:Y:S01]  /*0750*/  IMAD.IADD R18, R3, 0x1, -R18 ;  /* 0x0000000103127824 */ /* 0x000fe200078e0a12 */
[CC--:B------:R-:W-:Y:S02]  /*0760*/  ISETP.GE.OR P2, PT, R4.reuse, R9.reuse, P2 ;  /* 0x000000090400720c */ /* 0x0c0fe40001746670 */
[----:B------:R-:W-:Y:S02]  /*0770*/  ISETP.GE.OR P3, PT, R4, R9, P3 ;  /* 0x000000090400720c */ /* 0x000fe40001f66670 */
[----:B------:R-:W-:Y:S01]  /*0780*/  ISETP.GE.OR P2, PT, R14, UR6, P2 ;  /* 0x000000060e007c0c */ /* 0x000fe20009746670 */
[----:B------:R-:W-:Y:S01]  /*0790*/  VIADD R14, R24, 0x7 ;  /* 0x00000007180e7836 */ /* 0x000fe20000000000 */
[----:B------:R-:W-:-:S03]  /*07a0*/  ISETP.GE.OR P3, PT, R18, UR6, P3 ;  /* 0x0000000612007c0c */ /* 0x000fc60009f66670 */
[C---:B------:R-:W-:Y:S01]  /*07b0*/  IMAD.IADD R18, R3.reuse, 0x1, -R14 ;  /* 0x0000000103127824 */ /* 0x040fe200078e0a0e */
[----:B------:R-:W-:-:S04]  /*07c0*/  ISETP.LT.OR P5, PT, R3, R14, !P4 ;  /* 0x0000000e0300720c */ /* 0x000fc800067a1670 */
[----:B------:R-:W-:-:S03]  /*07d0*/  ISETP.GE.OR P5, PT, R4, R9, P5 ;  /* 0x000000090400720c */ /* 0x000fc60002fa6670 */
[----:B------:R-:W3:Y:S01]  /*07e0*/  @!P2 LDG.E.64 R14, desc[UR10][R12.64+-0x28] ;  /* 0xffffd80a0c0ea981 */ /* 0x000ee2000c1e1b00 */
[----:B------:R-:W-:Y:S01]  /*07f0*/  ISETP.GE.OR P5, PT, R18, UR6, P5 ;  /* 0x0000000612007c0c */ /* 0x000fe2000afa6670 */
[----:B-----5:R-:W-:Y:S02]  /*0800*/  @!P0 DFMA R10, R16, R22, R10 ;  /* 0x00000016100a822b */ /* 0x020fe4000000000a */
[----:B------:R-:W4:Y:S04]  /*0810*/  @!P3 LDG.E.64 R16, desc[UR10][R12.64+-0x30] ;  /* 0xffffd00a0c10b981 */ /* 0x000f28000c1e1b00 */
[----:B------:R-:W2:Y:S06]  /*0820*/  @!P1 LDS.64 R22, [R25+0x20] ;  /* 0x0000200019169984 */ /* 0x000eac0000000a00 */
[----:B------:R-:W5:Y:S01]  /*0830*/  @!P5 LDG.E.64 R18, desc[UR10][R12.64+-0x38] ;  /* 0xffffc80a0c12d981 */ /* 0x000f62000c1e1b00 */
[----:B------:R-:W-:-:S03]  /*0840*/  VIADD R24, R24, 0x8 ;  /* 0x0000000818187836 */ /* 0x000fc60000000000 */
[----:B------:R-:W-:Y:S02]  /*0850*/  @!P5 LDS.64 R26, [R25+0x38] ;  /* 0x00003800191ad984 */ /* 0x000fe40000000a00 */
[----:B------:R-:W-:Y:S01]  /*0860*/  ISETP.NE.AND P0, PT, R24, UR9, PT ;  /* 0x0000000918007c0c */ /* 0x000fe2000bf05270 */
[----:B--2---:R-:W-:Y:S01]  /*0870*/  @!P1 DFMA R10, R20, R22, R10 ;  /* 0x00000016140a922b */ /* 0x004fe2000000000a */
[----:B------:R-:W3:Y:S04]  /*0880*/  @!P2 LDS.64 R22, [R25+0x28] ;  /* 0x000028001916a984 */ /* 0x000ee80000000a00 */
[----:B------:R-:W4:Y:S03]  /*0890*/  @!P3 LDS.64 R20, [R25+0x30] ;  /* 0x000030001914b984 */ /* 0x000f260000000a00 */
[----:B---3--:R-:W-:-:S08]  /*08a0*/  @!P2 DFMA R10, R14, R22, R10 ;  /* 0x000000160e0aa22b */ /* 0x008fd0000000000a */
[----:B----4-:R-:W-:-:S08]  /*08b0*/  @!P3 DFMA R10, R16, R20, R10 ;  /* 0x00000014100ab22b */ /* 0x010fd0000000000a */
[----:B-----5:R-:W-:Y:S01]  /*08c0*/  @!P5 DFMA R10, R18, R26, R10 ;  /* 0x0000001a120ad22b */ /* 0x020fe2000000000a */
[----:B------:R-:W-:Y:S10]  /*08d0*/  @P0 BRA `(.L_x_2) ;  /* 0xfffffff800d00947 */ /* 0x000ff4000383ffff */
[----:B------:R-:W-:-:S07]  /*08e0*/  IMAD.U32 R28, RZ, RZ, UR9 ;  /* 0x00000009ff1c7e24 */ /* 0x000fce000f8e00ff */
.L_x_1:
[----:B------:R-:W-:-:S09]  /*08f0*/  UISETP.NE.AND UP1, UPT, UR7, URZ, UPT ;  /* 0x000000ff0700728c */ /* 0x000fd2000bf25270 */
[----:B------:R-:W-:Y:S05]  /*0900*/  BRA.U !UP1, `(.L_x_3) ;  /* 0x0000000509b07547 */ /* 0x000fea000b800000 */
[----:B------:R-:W-:Y:S01]  /*0910*/  UISETP.NE.AND UP1, UPT, UR8, URZ, UPT ;  /* 0x000000ff0800728c */ /* 0x000fe2000bf25270 */
[----:B------:R-:W-:Y:S10]  /*0920*/  BRA.U !UP0, `(.L_x_4) ;  /* 0x0000000108c07547 */ /* 0x000ff4000b800000 */
[----:B------:R-:W0:Y:S01]  /*0930*/  LDCU UR13, c[0x0][0x39c] ;  /* 0x00007380ff0d77ac */ /* 0x000e220008000800 */
[----:B------:R-:W-:Y:S01]  /*0940*/  ISETP.GE.U32.AND P0, PT, R2, UR4, PT ;  /* 0x0000000402007c0c */ /* 0x000fe2000bf06070 */
[C---:B------:R-:W-:Y:S01]  /*0950*/  IMAD.IADD R5, R3.reuse, 0x1, -R28 ;  /* 0x0000000103057824 */ /* 0x040fe200078e0a1c */
[-C--:B------:R-:W-:Y:S01]  /*0960*/  LOP3.LUT R12, RZ, R28.reuse, RZ, 0x33, !PT ;  /* 0x0000001cff0c7212 */ /* 0x080fe200078e33ff */
[----:B------:R-:W1:Y:S01]  /*0970*/  LDCU.64 UR14, c[0x0][0x380] ;  /* 0x00007000ff0e77ac */ /* 0x000e620008000a00 */
[CC--:B------:R-:W-:Y:S01]  /*0980*/  ISETP.LT.OR P1, PT, R3.reuse, R28.reuse, !P0 ;  /* 0x0000001c0300720c */ /* 0x0c0fe20004721670 */
[----:B------:R-:W-:Y:S01]  /*0990*/  VIADD R14, R28, 0x3 ;  /* 0x000000031c0e7836 */ /* 0x000fe20000000000 */
[C---:B------:R-:W-:Y:S01]  /*09a0*/  ISETP.LE.OR P2, PT, R3.reuse, R28, !P0 ;  /* 0x0000001c0300720c */ /* 0x040fe20004743670 */
[----:B------:R-:W-:Y:S01]  /*09b0*/  IMAD.IADD R12, R3, 0x1, R12 ;  /* 0x00000001030c7824 */ /* 0x000fe200078e020c */
[----:B------:R-:W-:Y:S02]  /*09c0*/  SHF.R.S32.HI R9, RZ, 0x1f, R6 ;  /* 0x0000001fff097819 */ /* 0x000fe40000011406 */
[----:B------:R-:W-:-:S04]  /*09d0*/  IADD3 R7, P4, P5, R6, R3, -R28 ;  /* 0x0000000306077210 */ /* 0x000fc80007d9e81c */
[----:B------:R-:W-:Y:S02]  /*09e0*/  IADD3.X R18, PT, PT, R9, -0x1, R0, P4, P5 ;  /* 0xffffffff09127810 */ /* 0x000fe400027ea400 */
[C---:B0-----:R-:W-:Y:S02]  /*09f0*/  ISETP.GE.OR P1, PT, R4.reuse, UR13, P1 ;  /* 0x0000000d04007c0c */ /* 0x041fe40008f26670 */
[----:B------:R-:W-:Y:S02]  /*0a00*/  ISETP.GE.OR P2, PT, R4, UR13, P2 ;  /* 0x0000000d04007c0c */ /* 0x000fe40009746670 */
[----:B------:R-:W-:Y:S02]  /*0a10*/  ISETP.GE.OR P1, PT, R5, UR6, P1 ;  /* 0x0000000605007c0c */ /* 0x000fe40008f26670 */
[----:B------:R-:W-:Y:S01]  /*0a20*/  ISETP.GE.OR P2, PT, R12, UR6, P2 ;  /* 0x000000060c007c0c */ /* 0x000fe20009746670 */
[----:B------:R-:W-:Y:S01]  /*0a30*/  VIADD R12, R28, 0x2 ;  /* 0x000000021c0c7836 */ /* 0x000fe20000000000 */
[----:B-1----:R-:W-:-:S04]  /*0a40*/  LEA R16, P4, R7, UR14, 0x3 ;  /* 0x0000000e07107c11 */ /* 0x002fc8000f8818ff */
[C---:B------:R-:W-:Y:S01]  /*0a50*/  ISETP.LT.OR P3, PT, R3.reuse, R12, !P0 ;  /* 0x0000000c0300720c */ /* 0x040fe20004761670 */
[----:B------:R-:W-:-:S03]  /*0a60*/  IMAD.IADD R12, R3, 0x1, -R12 ;  /* 0x00000001030c7824 */ /* 0x000fc600078e0a0c */
[----:B------:R-:W-:Y:S01]  /*0a70*/  ISETP.GE.OR P3, PT, R4, UR13, P3 ;  /* 0x0000000d04007c0c */ /* 0x000fe20009f66670 */
[----:B------:R-:W0:Y:S01]  /*0a80*/  @!P1 LDC.64 R26, c[0x0][0x380] ;  /* 0x0000e000ff1a9b82 */ /* 0x000e220000000a00 */
[----:B------:R-:W-:Y:S01]  /*0a90*/  @!P1 IMAD.IADD R5, R6, 0x1, R5 ;  /* 0x0000000106059824 */ /* 0x000fe200078e0205 */
[----:B------:R-:W-:Y:S02]  /*0aa0*/  LEA.HI.X R17, R7, UR15, R18, 0x3, P4 ;  /* 0x0000000f07117c11 */ /* 0x000fe4000a0f1c12 */
[C---:B------:R-:W-:Y:S02]  /*0ab0*/  ISETP.LT.OR P0, PT, R3.reuse, R14, !P0 ;  /* 0x0000000e0300720c */ /* 0x040fe40004701670 */
[----:B------:R-:W-:Y:S01]  /*0ac0*/  ISETP.GE.OR P3, PT, R12, UR6, P3 ;  /* 0x000000060c007c0c */ /* 0x000fe20009f66670 */
[----:B------:R-:W-:Y:S01]  /*0ad0*/  IMAD.IADD R14, R3, 0x1, -R14 ;  /* 0x00000001030e7824 */ /* 0x000fe200078e0a0e */
[----:B------:R-:W-:Y:S01]  /*0ae0*/  ISETP.GE.OR P0, PT, R4, UR13, P0 ;  /* 0x0000000d04007c0c */ /* 0x000fe20008706670 */
[----:B------:R-:W2:Y:S01]  /*0af0*/  @!P2 LDG.E.64 R12, desc[UR10][R16.64+-0x8] ;  /* 0xfffff80a100ca981 */ /* 0x000ea2000c1e1b00 */
[----:B0-----:R-:W-:-:S06]  /*0b00*/  @!P1 IMAD.WIDE R26, R5, 0x8, R26 ;  /* 0x00000008051a9825 */ /* 0x001fcc00078e021a */
[----:B------:R-:W3:Y:S01]  /*0b10*/  @!P1 LDG.E.64 R26, desc[UR10][R26.64] ;  /* 0x0000000a1a1a9981 */ /* 0x000ee2000c1e1b00 */
[----:B------:R-:W-:-:S03]  /*0b20*/  ISETP.GE.OR P0, PT, R14, UR6, P0 ;  /* 0x000000060e007c0c */ /* 0x000fc60008706670 */
[----:B------:R-:W4:Y:S10]  /*0b30*/  @!P3 LDG.E.64 R14, desc[UR10][R16.64+-0x10] ;  /* 0xfffff00a100eb981 */ /* 0x000f34000c1e1b00 */
[----:B------:R-:W5:Y:S01]  /*0b40*/  @!P0 LDG.E.64 R16, desc[UR10][R16.64+-0x18] ;  /* 0xffffe80a10108981 */ /* 0x000f62000c1e1b00 */
[----:B------:R-:W0:Y:S01]  /*0b50*/  S2R R18, SR_CgaCtaId ;  /* 0x0000000000127919 */ /* 0x000e220000008800 */
[----:B------:R-:W-:Y:S01]  /*0b60*/  MOV R7, 0x400 ;  /* 0x0000040000077802 */ /* 0x000fe20000000f00 */
[----:B------:R-:W-:-:S03]  /*0b70*/  IMAD R5, R8, UR4, R28 ;  /* 0x0000000408057c24 */ /* 0x000fc6000f8e021c */
[----:B0-----:R-:W-:-:S05]  /*0b80*/  LEA R18, R18, R7, 0x18 ;  /* 0x0000000712127211 */ /* 0x001fca00078ec0ff */
[----:B------:R-:W-:-:S05]  /*0b90*/  IMAD R5, R5, 0x8, R18 ;  /* 0x0000000805057824 */ /* 0x000fca00078e0212 */
[----:B------:R-:W3:Y:S04]  /*0ba0*/  @!P1 LDS.64 R18, [R5] ;  /* 0x0000000005129984 */ /* 0x000ee80000000a00 */
[----:B------:R-:W2:Y:S04]  /*0bb0*/  @!P2 LDS.64 R20, [R5+0x8] ;  /* 0x000008000514a984 */ /* 0x000ea80000000a00 */
[----:B------:R-:W4:Y:S04]  /*0bc0*/  @!P3 LDS.64 R22, [R5+0x10] ;  /* 0x000010000516b984 */ /* 0x000f280000000a00 */
[----:B------:R-:W5:Y:S01]  /*0bd0*/  @!P0 LDS.64 R24, [R5+0x18] ;  /* 0x0000180005188984 */ /* 0x000f620000000a00 */
[----:B------:R-:W-:Y:S01]  /*0be0*/  VIADD R28, R28, 0x4 ;  /* 0x000000041c1c7836 */ /* 0x000fe20000000000 */
[----:B---3--:R-:W-:-:S08]  /*0bf0*/  @!P1 DFMA R10, R26, R18, R10 ;  /* 0x000000121a0a922b */ /* 0x008fd0000000000a */
[----:B--2---:R-:W-:-:S08]  /*0c00*/  @!P2 DFMA R10, R12, R20, R10 ;  /* 0x000000140c0aa22b */ /* 0x004fd0000000000a */
[----:B----4-:R-:W-:-:S08]  /*0c10*/  @!P3 DFMA R10, R14, R22, R10 ;  /* 0x000000160e0ab22b */ /* 0x010fd0000000000a */
[----:B-----5:R-:W-:-:S11]  /*0c20*/  @!P0 DFMA R10, R16, R24, R10 ;  /* 0x00000018100a822b */ /* 0x020fd6000000000a */
.L_x_4:
[----:B------:R-:W-:Y:S05]  /*0c30*/  BRA.U !UP1, `(.L_x_3) ;  /* 0x0000000109e47547 */ /* 0x000fea000b800000 */
[----:B------:R-:W-:Y:S01]  /*0c40*/  UISETP.NE.AND UP1, UPT, UR8, 0x1, UPT ;  /* 0x000000010800788c */ /* 0x000fe2000bf25270 */
[----:B------:R-:W-:-:S08]  /*0c50*/  LOP3.LUT P2, RZ, R8, 0x1, RZ, 0xc0, !PT ;  /* 0x0000000108ff7812 */ /* 0x000fd0000784c0ff */
[----:B------:R-:W-:Y:S05]  /*0c60*/  BRA.U !UP1, `(.L_x_5) ;  /* 0x0000000109847547 */ /* 0x000fea000b800000 */
[----:B------:R-:W0:Y:S01]  /*0c70*/  LDCU UR13, c[0x0][0x39c] ;  /* 0x00007380ff0d77ac */ /* 0x000e220008000800 */
[----:B------:R-:W-:Y:S01]  /*0c80*/  ISETP.GE.U32.AND P1, PT, R2, UR4, PT ;  /* 0x0000000402007c0c */ /* 0x000fe2000bf26070 */
[C---:B------:R-:W-:Y:S01]  /*0c90*/  IMAD.IADD R5, R3.reuse, 0x1, -R28 ;  /* 0x0000000103057824 */ /* 0x040fe200078e0a1c */
[-C--:B------:R-:W-:Y:S02]  /*0ca0*/  LOP3.LUT R12, RZ, R28.reuse, RZ, 0x33, !PT ;  /* 0x0000001cff0c7212 */ /* 0x080fe400078e33ff */
[CC--:B------:R-:W-:Y:S02]  /*0cb0*/  ISETP.LT.OR P0, PT, R3.reuse, R28.reuse, !P1 ;  /* 0x0000001c0300720c */ /* 0x0c0fe40004f01670 */
[C---:B------:R-:W-:Y:S01]  /*0cc0*/  ISETP.LE.OR P1, PT, R3.reuse, R28, !P1 ;  /* 0x0000001c0300720c */ /* 0x040fe20004f23670 */
[----:B------:R-:W-:Y:S01]  /*0cd0*/  IMAD.IADD R12, R3, 0x1, R12 ;  /* 0x00000001030c7824 */ /* 0x000fe200078e020c */
[C---:B0-----:R-:W-:Y:S02]  /*0ce0*/  ISETP.GE.OR P0, PT, R4.reuse, UR13, P0 ;  /* 0x0000000d04007c0c */ /* 0x041fe40008706670 */
[----:B------:R-:W-:-:S02]  /*0cf0*/  ISETP.GE.OR P1, PT, R4, UR13, P1 ;  /* 0x0000000d04007c0c */ /* 0x000fc40008f26670 */
[----:B------:R-:W-:Y:S02]  /*0d00*/  ISETP.GE.OR P0, PT, R5, UR6, P0 ;  /* 0x0000000605007c0c */ /* 0x000fe40008706670 */
[----:B------:R-:W-:-:S11]  /*0d10*/  ISETP.GE.OR P1, PT, R12, UR6, P1 ;  /* 0x000000060c007c0c */ /* 0x000fd60008f26670 */
[----:B------:R-:W0:Y:S01]  /*0d20*/  @!P0 LDC.64 R14, c[0x0][0x380] ;  /* 0x0000e000ff0e8b82 */ /* 0x000e220000000a00 */
[C---:B------:R-:W-:Y:S01]  /*0d30*/  @!P0 IMAD.IADD R5, R6.reuse, 0x1, R5 ;  /* 0x0000000106058824 */ /* 0x040fe200078e0205 */
[----:B------:R-:W-:Y:S02]  /*0d40*/  @!P1 SHF.R.S32.HI R16, RZ, 0x1f, R6 ;  /* 0x0000001fff109819 */ /* 0x000fe40000011406 */
[--C-:B------:R-:W-:Y:S02]  /*0d50*/  @!P1 SHF.R.S32.HI R7, RZ, 0x1f, R28.reuse ;  /* 0x0000001fff079819 */ /* 0x100fe4000001141c */
[----:B------:R-:W-:Y:S02]  /*0d60*/  @!P1 IADD3 R9, P3, P4, R6, R3, -R28 ;  /* 0x0000000306099210 */ /* 0x000fe40007c7e81c */
[----:B------:R-:W1:Y:S02]  /*0d70*/  @!P1 LDC.64 R12, c[0x0][0x380] ;  /* 0x0000e000ff0c9b82 */ /* 0x000e640000000a00 */
[----:B------:R-:W-:Y:S01]  /*0d80*/  @!P1 IADD3.X R16, PT, PT, R16, R0, ~R7, P3, P4 ;  /* 0x0000000010109210 */ /* 0x000fe20001fe8c07 */
[----:B0-----:R-:W-:-:S06]  /*0d90*/  @!P0 IMAD.WIDE R14, R5, 0x8, R14 ;  /* 0x00000008050e8825 */ /* 0x001fcc00078e020e */
[----:B------:R-:W2:Y:S01]  /*0da0*/  @!P0 LDG.E.64 R14, desc[UR10][R14.64] ;  /* 0x0000000a0e0e8981 */ /* 0x000ea2000c1e1b00 */
[----:B-1----:R-:W-:-:S04]  /*0db0*/  @!P1 LEA R12, P3, R9, R12, 0x3 ;  /* 0x0000000c090c9211 */ /* 0x002fc800078618ff */
[----:B------:R-:W-:-:S06]  /*0dc0*/  @!P1 LEA.HI.X R13, R9, R13, R16, 0x3, P3 ;  /* 0x0000000d090d9211 */ /* 0x000fcc00018f1c10 */
[----:B------:R-:W3:Y:S01]  /*0dd0*/  @!P1 LDG.E.64 R12, desc[UR10][R12.64+-0x8] ;  /* 0xfffff80a0c0c9981 */ /* 0x000ee2000c1e1b00 */
[----:B------:R-:W0:Y:S01]  /*0de0*/  S2R R16, SR_CgaCtaId ;  /* 0x0000000000107919 */ /* 0x000e220000008800 */
[----:B------:R-:W-:Y:S01]  /*0df0*/  MOV R7, 0x400 ;  /* 0x0000040000077802 */ /* 0x000fe20000000f00 */
[----:B------:R-:W-:-:S03]  /*0e00*/  IMAD R5, R8, UR4, R28 ;  /* 0x0000000408057c24 */ /* 0x000fc6000f8e021c */
[----:B0-----:R-:W-:-:S05]  /*0e10*/  LEA R16, R16, R7, 0x18 ;  /* 0x0000000710107211 */ /* 0x001fca00078ec0ff */
[----:B------:R-:W-:-:S05]  /*0e20*/  IMAD R5, R5, 0x8, R16 ;  /* 0x0000000805057824 */ /* 0x000fca00078e0210 */
[----:B------:R-:W2:Y:S04]  /*0e30*/  @!P0 LDS.64 R16, [R5] ;  /* 0x0000000005108984 */ /* 0x000ea80000000a00 */
[----:B------:R-:W3:Y:S01]  /*0e40*/  @!P1 LDS.64 R18, [R5+0x8] ;  /* 0x0000080005129984 */ /* 0x000ee20000000a00 */
[----:B------:R-:W-:Y:S01]  /*0e50*/  VIADD R28, R28, 0x2 ;  /* 0x000000021c1c7836 */ /* 0x000fe20000000000 */
[----:B--2---:R-:W-:-:S08]  /*0e60*/  @!P0 DFMA R10, R14, R16, R10 ;  /* 0x000000100e0a822b */ /* 0x004fd0000000000a */
[----:B---3--:R-:W-:-:S11]  /*0e70*/  @!P1 DFMA R10, R12, R18, R10 ;  /* 0x000000120c0a922b */ /* 0x008fd6000000000a */
.L_x_5:
[----:B------:R-:W-:Y:S05]  /*0e80*/  @!P2 BRA `(.L_x_3) ;  /* 0x000000000050a947 */ /* 0x000fea0003800000 */
[----:B------:R-:W0:Y:S01]  /*0e90*/  LDCU UR13, c[0x0][0x39c] ;  /* 0x00007380ff0d77ac */ /* 0x000e220008000800 */
[C---:B------:R-:W-:Y:S01]  /*0ea0*/  ISETP.GE.AND P0, PT, R3.reuse, R28, PT ;  /* 0x0000001c0300720c */ /* 0x040fe20003f06270 */
[----:B------:R-:W-:Y:S01]  /*0eb0*/  IMAD.IADD R7, R3, 0x1, -R28 ;  /* 0x0000000103077824 */ /* 0x000fe200078e0a1c */
[----:B------:R-:W-:Y:S02]  /*0ec0*/  BSSY.RECONVERGENT B0, `(.L_x_3) ;  /* 0x0000010000007945 */ /* 0x000fe40003800200 */
[----:B------:R-:W-:-:S04]  /*0ed0*/  ISETP.LT.U32.OR P0, PT, R2, UR4, !P0 ;  /* 0x0000000402007c0c */ /* 0x000fc8000c701470 */
[----:B0-----:R-:W-:-:S04]  /*0ee0*/  ISETP.GE.OR P0, PT, R4, UR13, P0 ;  /* 0x0000000d04007c0c */ /* 0x001fc80008706670 */
[----:B------:R-:W-:-:S13]  /*0ef0*/  ISETP.GE.OR P0, PT, R7, UR6, P0 ;  /* 0x0000000607007c0c */ /* 0x000fda0008706670 */
[----:B------:R-:W-:Y:S05]  /*0f00*/  @P0 BRA `(.L_x_6) ;  /* 0x00000000002c0947 */ /* 0x000fea0003800000 */
[----:B------:R-:W0:Y:S01]  /*0f10*/  LDC.64 R4, c[0x0][0x380] ;  /* 0x0000e000ff047b82 */ /* 0x000e220000000a00 */
[----:B------:R-:W-:-:S04]  /*0f20*/  IMAD.IADD R7, R6, 0x1, R7 ;  /* 0x0000000106077824 */ /* 0x000fc800078e0207 */
[----:B0-----:R-:W-:-:S06]  /*0f30*/  IMAD.WIDE R4, R7, 0x8, R4 ;  /* 0x0000000807047825 */ /* 0x001fcc00078e0204 */
[----:B------:R-:W2:Y:S01]  /*0f40*/  LDG.E.64 R4, desc[UR10][R4.64] ;  /* 0x0000000a04047981 */ /* 0x000ea2000c1e1b00 */
[----:B------:R-:W-:Y:S01]  /*0f50*/  MOV R6, 0x400 ;  /* 0x0000040000067802 */ /* 0x000fe20000000f00 */
[----:B------:R-:W-:Y:S01]  /*0f60*/  IMAD R8, R8, UR4, R28 ;  /* 0x0000000408087c24 */ /* 0x000fe2000f8e021c */
[----:B------:R-:W0:Y:S02]  /*0f70*/  S2R R7, SR_CgaCtaId ;  /* 0x0000000000077919 */ /* 0x000e240000008800 */
[----:B0-----:R-:W-:-:S05]  /*0f80*/  LEA R7, R7, R6, 0x18 ;  /* 0x0000000607077211 */ /* 0x001fca00078ec0ff */
[----:B------:R-:W-:-:S06]  /*0f90*/  IMAD R6, R8, 0x8, R7 ;  /* 0x0000000808067824 */ /* 0x000fcc00078e0207 */
[----:B------:R-:W2:Y:S02]  /*0fa0*/  LDS.64 R6, [R6] ;  /* 0x0000000006067984 */ /* 0x000ea40000000a00 */
[----:B--2---:R-:W-:-:S11]  /*0fb0*/  DFMA R10, R4, R6, R10 ;  /* 0x00000006040a722b */ /* 0x004fd6000000000a */
.L_x_6:
[----:B------:R-:W-:Y:S05]  /*0fc0*/  BSYNC.RECONVERGENT B0 ;  /* 0x0000000000007941 */ /* 0x000fea0003800200 */
.L_x_3:
[----:B------:R-:W0:Y:S01]  /*0fd0*/  LDCU UR6, c[0x0][0x394] ;  /* 0x00007280ff0677ac */ /* 0x000e220008000800 */
[----:B------:R-:W-:-:S04]  /*0fe0*/  UIADD3 UR4, UPT, UPT, UR4, 0x1, URZ ;  /* 0x0000000104047890 */ /* 0x000fc8000fffe0ff */
[----:B0-----:R-:W-:-:S09]  /*0ff0*/  UISETP.NE.AND UP1, UPT, UR4, UR6, UPT ;  /* 0x000000060400728c */ /* 0x001fd2000bf25270 */
[----:B------:R-:W-:Y:S05]  /*1000*/  BRA.U UP1, `(.L_x_7) ;  /* 0xfffffff101c07547 */ /* 0x000fea000b83ffff */
.L_x_0:
[----:B0-----:R-:W0:Y:S01]  /*1010*/  LDC.64 R4, c[0x0][0x388] ;  /* 0x0000e200ff047b82 */ /* 0x001e220000000a00 */
[----:B------:R-:W-:-:S04]  /*1020*/  IMAD R3, R2, UR5, R3 ;  /* 0x0000000502037c24 */ /* 0x000fc8000f8e0203 */
[----:B0-----:R-:W-:-:S05]  /*1030*/  IMAD.WIDE R2, R3, 0x8, R4 ;  /* 0x0000000803027825 */ /* 0x001fca00078e0204 */
[----:B------:R-:W-:Y:S01]  /*1040*/  STG.E.64 desc[UR10][R2.64], R10 ;  /* 0x0000000a02007986 */ /* 0x000fe2000c101b0a */
[----:B------:R-:W-:Y:S05]  /*1050*/  EXIT ;  /* 0x000000000000794d */ /* 0x000fea0003800000 */
.L_x_8:
[----:B------:R-:W-:-:S00]  /*1060*/  BRA `(.L_x_8) ;  /* 0xfffffffc00fc7947 */ /* 0x000fc0000383ffff */
[----:B------:R-:W-:-:S00]  /*1070*/  NOP ;  /* 0x0000000000007918 */ /* 0x000fc00000000000 */
        /* <DEDUP_REMOVED lines=8> */
.L_x_9:


//--------------------- .nv.shared._Z11convolutionPdS_iiiii --------------------------
	.section	.nv.shared._Z11convolutionPdS_iiiii,"aw",@nobits
	.sectionflags	@""
	.align	8
.nv.shared._Z11convolutionPdS_iiiii:
	.zero		1824


//--------------------- .nv.shared.reserved.0     --------------------------
	.section	.nv.shared.reserved.0,"aw",@nobits
	.weak		__nv_reservedSMEM_offset_0_alias
	.size		__nv_reservedSMEM_offset_0_alias, 0, 64
	.other		__nv_reservedSMEM_offset_0_alias,@"STO_CUDA_RESERVED_SHARED STV_DEFAULT"
__nv_reservedSMEM_offset_0_alias:
	.zero		0
	.zero		64


//--------------------- .nv.constant0._Z11convolutionPdS_iiiii --------------------------
	.section	.nv.constant0._Z11convolutionPdS_iiiii,"a",@progbits
	.sectionflags	@""
	.align	4
.nv.constant0._Z11convolutionPdS_iiiii:
	.zero		932


//--------------------- SYMBOLS --------------------------

	.type		.nv.reservedSmem.offset0,@object
	.size		.nv.reservedSmem.offset0,0x4
	.type		.nv.reservedSmem.cap,@object
	.size		.nv.reservedSmem.cap,0x4
